//
// Generated by NVIDIA NVVM Compiler
//
// Compiler Build ID: CL-36424714
// Cuda compilation tools, release 13.0, V13.0.88
// Based on NVVM 20.0.0
//

.version 9.0
.target sm_100
.address_size 64

	// .globl	_Z18cudaEncryptWrapperPjPKj

.visible .entry _Z18cudaEncryptWrapperPjPKj(
	.param .u64 .ptr .align 1 _Z18cudaEncryptWrapperPjPKj_param_0,
	.param .u64 .ptr .align 1 _Z18cudaEncryptWrapperPjPKj_param_1
)
{
	.reg .pred 	%p<3>;
	.reg .b32 	%r<155>;
	.reg .b64 	%rd<7>;

	ld.param.u64 	%rd2, [_Z18cudaEncryptWrapperPjPKj_param_0];
	ld.param.u64 	%rd3, [_Z18cudaEncryptWrapperPjPKj_param_1];
	mov.u32 	%r14, %tid.x;
	mov.u32 	%r15, %ctaid.x;
	mov.u32 	%r16, %ntid.x;
	mad.lo.s32 	%r17, %r15, %r16, %r14;
	shl.b32 	%r1, %r17, 1;
	setp.gt.s32 	%p1, %r1, 99998;
	@%p1 bra 	$L__BB0_4;
	cvta.to.global.u64 	%rd4, %rd2;
	cvta.to.global.u64 	%rd5, %rd3;
	mul.wide.s32 	%rd6, %r1, 4;
	add.s64 	%rd1, %rd4, %rd6;
	ld.global.u32 	%r2, [%rd5];
	ld.global.u32 	%r3, [%rd5+4];
	ld.global.u32 	%r4, [%rd5+8];
	ld.global.u32 	%r5, [%rd5+12];
	ld.global.u32 	%r153, [%rd1+4];
	ld.global.u32 	%r154, [%rd1];
	mov.b32 	%r152, 387276957;
$L__BB0_2:
	add.s32 	%r19, %r152, -2027808484;
	shl.b32 	%r20, %r153, 4;
	add.s32 	%r21, %r20, %r2;
	add.s32 	%r22, %r19, %r153;
	shr.u32 	%r23, %r153, 5;
	add.s32 	%r24, %r23, %r3;
	xor.b32  	%r25, %r24, %r21;
	xor.b32  	%r26, %r25, %r22;
	add.s32 	%r27, %r26, %r154;
	shl.b32 	%r28, %r27, 4;
	add.s32 	%r29, %r28, %r4;
	add.s32 	%r30, %r27, %r19;
	xor.b32  	%r31, %r29, %r30;
	shr.u32 	%r32, %r27, 5;
	add.s32 	%r33, %r32, %r5;
	xor.b32  	%r34, %r31, %r33;
	add.s32 	%r35, %r34, %r153;
	add.s32 	%r36, %r152, 626627285;
	shl.b32 	%r37, %r35, 4;
	add.s32 	%r38, %r37, %r2;
	add.s32 	%r39, %r36, %r35;
	shr.u32 	%r40, %r35, 5;
	add.s32 	%r41, %r40, %r3;
	xor.b32  	%r42, %r41, %r38;
	xor.b32  	%r43, %r42, %r39;
	add.s32 	%r44, %r43, %r27;
	shl.b32 	%r45, %r44, 4;
	add.s32 	%r46, %r45, %r4;
	add.s32 	%r47, %r44, %r36;
	xor.b32  	%r48, %r46, %r47;
	shr.u32 	%r49, %r44, 5;
	add.s32 	%r50, %r49, %r5;
	xor.b32  	%r51, %r48, %r50;
	add.s32 	%r52, %r51, %r35;
	add.s32 	%r53, %r152, -1013904242;
	shl.b32 	%r54, %r52, 4;
	add.s32 	%r55, %r54, %r2;
	add.s32 	%r56, %r53, %r52;
	shr.u32 	%r57, %r52, 5;
	add.s32 	%r58, %r57, %r3;
	xor.b32  	%r59, %r58, %r55;
	xor.b32  	%r60, %r59, %r56;
	add.s32 	%r61, %r60, %r44;
	shl.b32 	%r62, %r61, 4;
	add.s32 	%r63, %r62, %r4;
	add.s32 	%r64, %r61, %r53;
	xor.b32  	%r65, %r63, %r64;
	shr.u32 	%r66, %r61, 5;
	add.s32 	%r67, %r66, %r5;
	xor.b32  	%r68, %r65, %r67;
	add.s32 	%r69, %r68, %r52;
	add.s32 	%r70, %r152, 1640531527;
	shl.b32 	%r71, %r69, 4;
	add.s32 	%r72, %r71, %r2;
	add.s32 	%r73, %r70, %r69;
	shr.u32 	%r74, %r69, 5;
	add.s32 	%r75, %r74, %r3;
	xor.b32  	%r76, %r75, %r72;
	xor.b32  	%r77, %r76, %r73;
	add.s32 	%r78, %r77, %r61;
	shl.b32 	%r79, %r78, 4;
	add.s32 	%r80, %r79, %r4;
	add.s32 	%r81, %r78, %r70;
	xor.b32  	%r82, %r80, %r81;
	shr.u32 	%r83, %r78, 5;
	add.s32 	%r84, %r83, %r5;
	xor.b32  	%r85, %r82, %r84;
	add.s32 	%r86, %r85, %r69;
	shl.b32 	%r87, %r86, 4;
	add.s32 	%r88, %r87, %r2;
	add.s32 	%r89, %r152, %r86;
	shr.u32 	%r90, %r86, 5;
	add.s32 	%r91, %r90, %r3;
	xor.b32  	%r92, %r91, %r88;
	xor.b32  	%r93, %r92, %r89;
	add.s32 	%r94, %r93, %r78;
	shl.b32 	%r95, %r94, 4;
	add.s32 	%r96, %r95, %r4;
	add.s32 	%r97, %r94, %r152;
	xor.b32  	%r98, %r96, %r97;
	shr.u32 	%r99, %r94, 5;
	add.s32 	%r100, %r99, %r5;
	xor.b32  	%r101, %r98, %r100;
	add.s32 	%r102, %r101, %r86;
	add.s32 	%r103, %r152, -1640531527;
	shl.b32 	%r104, %r102, 4;
	add.s32 	%r105, %r104, %r2;
	add.s32 	%r106, %r103, %r102;
	shr.u32 	%r107, %r102, 5;
	add.s32 	%r108, %r107, %r3;
	xor.b32  	%r109, %r108, %r105;
	xor.b32  	%r110, %r109, %r106;
	add.s32 	%r111, %r110, %r94;
	shl.b32 	%r112, %r111, 4;
	add.s32 	%r113, %r112, %r4;
	add.s32 	%r114, %r111, %r103;
	xor.b32  	%r115, %r113, %r114;
	shr.u32 	%r116, %r111, 5;
	add.s32 	%r117, %r116, %r5;
	xor.b32  	%r118, %r115, %r117;
	add.s32 	%r119, %r118, %r102;
	add.s32 	%r120, %r152, 1013904242;
	shl.b32 	%r121, %r119, 4;
	add.s32 	%r122, %r121, %r2;
	add.s32 	%r123, %r120, %r119;
	shr.u32 	%r124, %r119, 5;
	add.s32 	%r125, %r124, %r3;
	xor.b32  	%r126, %r125, %r122;
	xor.b32  	%r127, %r126, %r123;
	add.s32 	%r128, %r127, %r111;
	shl.b32 	%r129, %r128, 4;
	add.s32 	%r130, %r129, %r4;
	add.s32 	%r131, %r128, %r120;
	xor.b32  	%r132, %r130, %r131;
	shr.u32 	%r133, %r128, 5;
	add.s32 	%r134, %r133, %r5;
	xor.b32  	%r135, %r132, %r134;
	add.s32 	%r136, %r135, %r119;
	add.s32 	%r137, %r152, -626627285;
	shl.b32 	%r138, %r136, 4;
	add.s32 	%r139, %r138, %r2;
	add.s32 	%r140, %r137, %r136;
	shr.u32 	%r141, %r136, 5;
	add.s32 	%r142, %r141, %r3;
	xor.b32  	%r143, %r142, %r139;
	xor.b32  	%r144, %r143, %r140;
	add.s32 	%r154, %r144, %r128;
	shl.b32 	%r145, %r154, 4;
	add.s32 	%r146, %r145, %r4;
	add.s32 	%r147, %r154, %r137;
	xor.b32  	%r148, %r146, %r147;
	shr.u32 	%r149, %r154, 5;
	add.s32 	%r150, %r149, %r5;
	xor.b32  	%r151, %r148, %r150;
	add.s32 	%r153, %r151, %r136;
	add.s32 	%r152, %r152, -239350328;
	setp.ne.s32 	%p2, %r152, -570124355;
	@%p2 bra 	$L__BB0_2;
	st.global.u32 	[%rd1], %r154;
	st.global.u32 	[%rd1+4], %r153;
$L__BB0_4:
	ret;

}


// ===== COMPILED SASS (sm_100) =====

	.target	sm_100

	.elftype	@"ET_EXEC"


//--------------------- .note.nv.tkinfo           --------------------------
	.section	.note.nv.tkinfo,"",@"SHT_NOTE"
	.sectionflags	@"SHF_NOTE_NV_TKINFO"
	.tkinfo
        /*0018*/ 	.word	0x00000002
        /*0030*/ 	.string	""
        /*0030*/ 	.string	"ptxas"
        /*0030*/ 	.string	"Cuda compilation tools, release 13.0, V13.0.88"
        /*0030*/ 	.string	"Build cuda_13.0.r13.0/compiler.36424714_0"
        /*0030*/ 	.string	"-arch sm_100 -m 64 "



//--------------------- .note.nv.cuinfo           --------------------------
	.section	.note.nv.cuinfo,"",@"SHT_NOTE"
	.sectionflags	@"SHF_NOTE_NV_CUINFO"
        /*0018*/ 	.short	0x0002
        /*001a*/ 	.short	0x0064
        /*001c*/ 	.short	0x0082
	.zero		2


//--------------------- .nv.info                  --------------------------
	.section	.nv.info,"",@"SHT_CUDA_INFO"
	.align	4


	//----- nvinfo : EIATTR_REGCOUNT
	.align		4
        /*0000*/ 	.byte	0x04, 0x2f
        /*0002*/ 	.short	(.L_1 - .L_0)
	.align		4
.L_0:
        /*0004*/ 	.word	index@(_Z18cudaEncryptWrapperPjPKj)
        /*0008*/ 	.word	0x00000010


	//----- nvinfo : EIATTR_FRAME_SIZE
	.align		4
.L_1:
        /*000c*/ 	.byte	0x04, 0x11
        /*000e*/ 	.short	(.L_3 - .L_2)
	.align		4
.L_2:
        /*0010*/ 	.word	index@(_Z18cudaEncryptWrapperPjPKj)
        /*0014*/ 	.word	0x00000000


	//----- nvinfo : EIATTR_MIN_STACK_SIZE
	.align		4
.L_3:
        /*0018*/ 	.byte	0x04, 0x12
        /*001a*/ 	.short	(.L_5 - .L_4)
	.align		4
.L_4:
        /*001c*/ 	.word	index@(_Z18cudaEncryptWrapperPjPKj)
        /*0020*/ 	.word	0x00000000
.L_5:


//--------------------- .nv.compat                --------------------------
	.section	.nv.compat,"",@"SHT_CUDA_COMPAT_INFO"
	.align	4
        /*0000*/ 	.byte	0x02, 0x09, 0x00, 0x00, 0x02, 0x02, 0x01, 0x00, 0x02, 0x05, 0x05, 0x00, 0x03, 0x07, 0x01, 0x01
        /*0010*/ 	.byte	0x02, 0x03, 0x00, 0x00, 0x02, 0x06, 0x01, 0x00, 0x04, 0x0b, 0x08, 0x00, 0x09, 0x00, 0x00, 0x00
        /*0020*/ 	.byte	0x00, 0x00, 0x00, 0x00


//--------------------- .nv.info._Z18cudaEncryptWrapperPjPKj --------------------------
	.section	.nv.info._Z18cudaEncryptWrapperPjPKj,"",@"SHT_CUDA_INFO"
	.sectionflags	@""
	.align	4


	//----- nvinfo : EIATTR_CUDA_API_VERSION
	.align		4
        /*0000*/ 	.byte	0x04, 0x37
        /*0002*/ 	.short	(.L_7 - .L_6)
.L_6:
        /*0004*/ 	.word	0x00000082


	//----- nvinfo : EIATTR_KPARAM_INFO
	.align		4
.L_7:
        /*0008*/ 	.byte	0x04, 0x17
        /*000a*/ 	.short	(.L_9 - .L_8)
.L_8:
        /*000c*/ 	.word	0x00000000
        /*0010*/ 	.short	0x0001
        /*0012*/ 	.short	0x0008
        /*0014*/ 	.byte	0x00, 0xf5, 0x21, 0x00


	//----- nvinfo : EIATTR_KPARAM_INFO
	.align		4
.L_9:
        /*0018*/ 	.byte	0x04, 0x17
        /*001a*/ 	.short	(.L_11 - .L_10)
.L_10:
        /*001c*/ 	.word	0x00000000
        /*0020*/ 	.short	0x0000
        /*0022*/ 	.short	0x0000
        /*0024*/ 	.byte	0x00, 0xf5, 0x21, 0x00


	//----- nvinfo : EIATTR_SPARSE_MMA_MASK
	.align		4
.L_11:
        /*0028*/ 	.byte	0x03, 0x50
        /*002a*/ 	.short	0x0000


	//----- nvinfo : EIATTR_MAXREG_COUNT
	.align		4
        /*002c*/ 	.byte	0x03, 0x1b
        /*002e*/ 	.short	0x00ff


	//----- nvinfo : EIATTR_MERCURY_ISA_VERSION
	.align		4
        /*0030*/ 	.byte	0x03, 0x5f
        /*0032*/ 	.short	0x0101


	//----- nvinfo : EIATTR_VRC_CTA_INIT_COUNT
	.align		4
        /*0034*/ 	.byte	0x02, 0x4a
	.zero		1
	.zero		1


	//----- nvinfo : EIATTR_EXIT_INSTR_OFFSETS
	.align		4
        /*0038*/ 	.byte	0x04, 0x1c
        /*003a*/ 	.short	(.L_13 - .L_12)


	//   ....[0]....
.L_12:
        /*003c*/ 	.word	0x00000070


	//   ....[1]....
        /*0040*/ 	.word	0x00001540


	//----- nvinfo : EIATTR_CBANK_PARAM_SIZE
	.align		4
.L_13:
        /*0044*/ 	.byte	0x03, 0x19
        /*0046*/ 	.short	0x0010


	//----- nvinfo : EIATTR_PARAM_CBANK
	.align		4
        /*0048*/ 	.byte	0x04, 0x0a
        /*004a*/ 	.short	(.L_15 - .L_14)
	.align		4
.L_14:
        /*004c*/ 	.word	index@(.nv.constant0._Z18cudaEncryptWrapperPjPKj)
        /*0050*/ 	.short	0x0380
        /*0052*/ 	.short	0x0010


	//----- nvinfo : EIATTR_SW_WAR
	.align		4
.L_15:
        /*0054*/ 	.byte	0x04, 0x36
        /*0056*/ 	.short	(.L_17 - .L_16)
.L_16:
        /*0058*/ 	.word	0x00000008
.L_17:


//--------------------- .nv.callgraph             --------------------------
	.section	.nv.callgraph,"",@"SHT_CUDA_CALLGRAPH"
	.align	4
	.sectionentsize	8
	.align		4
        /*0000*/ 	.word	0x00000000
	.align		4
        /*0004*/ 	.word	0xffffffff
	.align		4
        /*0008*/ 	.word	0x00000000
	.align		4
        /*000c*/ 	.word	0xfffffffe
	.align		4
        /*0010*/ 	.word	0x00000000
	.align		4
        /*0014*/ 	.word	0xfffffffd
	.align		4
        /*0018*/ 	.word	0x00000000
	.align		4
        /*001c*/ 	.word	0xfffffffc


//--------------------- .text._Z18cudaEncryptWrapperPjPKj --------------------------
	.section	.text._Z18cudaEncryptWrapperPjPKj,"ax",@progbits
	.align	128
        .global         _Z18cudaEncryptWrapperPjPKj
        .type           _Z18cudaEncryptWrapperPjPKj,@function
        .size           _Z18cudaEncryptWrapperPjPKj,(.L_x_1 - _Z18cudaEncryptWrapperPjPKj)
        .other          _Z18cudaEncryptWrapperPjPKj,@"STO_CUDA_ENTRY STV_DEFAULT"
_Z18cudaEncryptWrapperPjPKj:
.text._Z18cudaEncryptWrapperPjPKj:
[----:B------:R-:W-:Y:S01]  /*0000*/  LDC R1, c[0x0][0x37c] ;  /* 0x0000df00ff017b82 */ /* 0x000fe20000000800 */
[----:B------:R-:W0:Y:S07]  /*0010*/  S2R R0, SR_TID.X ;  /* 0x0000000000007919 */ /* 0x000e2e0000002100 */
[----:B------:R-:W0:Y:S08]  /*0020*/  S2UR UR4, SR_CTAID.X ;  /* 0x00000000000479c3 */ /* 0x000e300000002500 */
[----:B------:R-:W0:Y:S02]  /*0030*/  LDC R3, c[0x0][0x360] ;  /* 0x0000d800ff037b82 */ /* 0x000e240000000800 */
[----:B0-----:R-:W-:-:S04]  /*0040*/  IMAD R0, R3, UR4, R0 ;  /* 0x0000000403007c24 */ /* 0x001fc8000f8e0200 */
[----:B------:R-:W-:-:S05]  /*0050*/  IMAD.SHL.U32 R5, R0, 0x2, RZ ;  /* 0x0000000200057824 */ /* 0x000fca00078e00ff */
[----:B------:R-:W-:-:S13]  /*0060*/  ISETP.GT.AND P0, PT, R5, 0x1869e, PT ;  /* 0x0001869e0500780c */ /* 0x000fda0003f04270 */
[----:B------:R-:W-:Y:S05]  /*0070*/  @P0 EXIT ;  /* 0x000000000000094d */ /* 0x000fea0003800000 */
[----:B------:R-:W0:Y:S01]  /*0080*/  LDC.64 R2, c[0x0][0x380] ;  /* 0x0000e000ff027b82 */ /* 0x000e220000000a00 */
[----:B------:R-:W1:Y:S07]  /*0090*/  LDCU.64 UR4, c[0x0][0x358] ;  /* 0x00006b00ff0477ac */ /* 0x000e6e0008000a00 */
[----:B------:R-:W2:Y:S01]  /*00a0*/  LDC.64 R8, c[0x0][0x388] ;  /* 0x0000e200ff087b82 */ /* 0x000ea20000000a00 */
[----:B0-----:R-:W-:-:S05]  /*00b0*/  IMAD.WIDE R2, R5, 0x4, R2 ;  /* 0x0000000405027825 */ /* 0x001fca00078e0202 */
[----:B-1----:R-:W3:Y:S04]  /*00c0*/  LDG.E R7, desc[UR4][R2.64+0x4] ;  /* 0x0000040402077981 */ /* 0x002ee8000c1e1900 */
[----:B--2---:R-:W2:Y:S04]  /*00d0*/  LDG.E R4, desc[UR4][R8.64] ;  /* 0x0000000408047981 */ /* 0x004ea8000c1e1900 */
[----:B------:R-:W4:Y:S04]  /*00e0*/  LDG.E R5, desc[UR4][R8.64+0x4] ;  /* 0x0000040408057981 */ /* 0x000f28000c1e1900 */
[----:B------:R-:W5:Y:S04]  /*00f0*/  LDG.E R10, desc[UR4][R2.64] ;  /* 0x00000004020a7981 */ /* 0x000f68000c1e1900 */
[----:B------:R-:W5:Y:S04]  /*0100*/  LDG.E R0, desc[UR4][R8.64+0x8] ;  /* 0x0000080408007981 */ /* 0x000f68000c1e1900 */
[----:B------:R-:W5:Y:S01]  /*0110*/  LDG.E R6, desc[UR4][R8.64+0xc] ;  /* 0x00000c0408067981 */ /* 0x000f62000c1e1900 */
[----:B---3--:R-:W-:-:S02]  /*0120*/  VIADD R12, R7, 0x9e3779b9 ;  /* 0x9e3779b9070c7836 */ /* 0x008fc40000000000 */
[C---:B--2---:R-:W-:Y:S01]  /*0130*/  IMAD R11, R7.reuse, 0x10, R4 ;  /* 0x00000010070b7824 */ /* 0x044fe200078e0204 */
[----:B----4-:R-:W-:-:S04]  /*0140*/  LEA.HI R13, R7, R5, RZ, 0x1b ;  /* 0x00000005070d7211 */ /* 0x010fc800078fd8ff */
[----:B------:R-:W-:-:S05]  /*0150*/  LOP3.LUT R11, R12, R13, R11, 0x96, !PT ;  /* 0x0000000d0c0b7212 */ /* 0x000fca00078e960b */
[----:B-----5:R-:W-:-:S04]  /*0160*/  IMAD.IADD R11, R10, 0x1, R11 ;  /* 0x000000010a0b7824 */ /* 0x020fc800078e020b */
[C---:B------:R-:W-:Y:S01]  /*0170*/  IMAD R10, R11.reuse, 0x10, R0 ;  /* 0x000000100b0a7824 */ /* 0x040fe200078e0200 */
[C---:B------:R-:W-:Y:S02]  /*0180*/  IADD3 R13, PT, PT, R11.reuse, -0x61c88647, RZ ;  /* 0x9e3779b90b0d7810 */ /* 0x040fe40007ffe0ff */
[----:B------:R-:W-:-:S04]  /*0190*/  LEA.HI R12, R11, R6, RZ, 0x1b ;  /* 0x000000060b0c7211 */ /* 0x000fc800078fd8ff */
[----:B------:R-:W-:-:S05]  /*01a0*/  LOP3.LUT R10, R12, R10, R13, 0x96, !PT ;  /* 0x0000000a0c0a7212 */ /* 0x000fca00078e960d */
[----:B------:R-:W-:-:S04]  /*01b0*/  IMAD.IADD R10, R7, 0x1, R10 ;  /* 0x00000001070a7824 */ /* 0x000fc800078e020a */
[C---:B------:R-:W-:Y:S01]  /*01c0*/  IMAD R7, R10.reuse, 0x10, R4 ;  /* 0x000000100a077824 */ /* 0x040fe200078e0204 */
[C---:B------:R-:W-:Y:S01]  /*01d0*/  LEA.HI R9, R10.reuse, R5, RZ, 0x1b ;  /* 0x000000050a097211 */ /* 0x040fe200078fd8ff */
[----:B------:R-:W-:-:S05]  /*01e0*/  VIADD R8, R10, 0x3c6ef372 ;  /* 0x3c6ef3720a087836 */ /* 0x000fca0000000000 */
[----:B------:R-:W-:-:S05]  /*01f0*/  LOP3.LUT R8, R8, R9, R7, 0x96, !PT ;  /* 0x0000000908087212 */ /* 0x000fca00078e9607 */
[----:B------:R-:W-:-:S04]  /*0200*/  IMAD.IADD R11, R11, 0x1, R8 ;  /* 0x000000010b0b7824 */ /* 0x000fc800078e0208 */
[C---:B------:R-:W-:Y:S01]  /*0210*/  IMAD R7, R11.reuse, 0x10, R0 ;  /* 0x000000100b077824 */ /* 0x040fe200078e0200 */
[C---:B------:R-:W-:Y:S02]  /*0220*/  IADD3 R8, PT, PT, R11.reuse, 0x3c6ef372, RZ ;  /* 0x3c6ef3720b087810 */ /* 0x040fe40007ffe0ff */
        /* <DEDUP_REMOVED lines=188> */
[C---:B------:R-:W-:Y:S01]  /*0df0*/  VIADD R9, R11.reuse, 0xfa8cfc2d ;  /* 0xfa8cfc2d0b097836 */ /* 0x040fe20000000000 */
[C---:B------:R-:W-:Y:S02]  /*0e00*/  LEA R8, R11.reuse, R0, 0x4 ;  /* 0x000000000b087211 */ /* 0x040fe400078e20ff */
[----:B------:R-:W-:-:S04]  /*0e10*/  LEA.HI R10, R11, R6, RZ, 0x1b ;  /* 0x000000060b0a7211 */ /* 0x000fc800078fd8ff */
[----:B------:R-:W-:-:S05]  /*0e20*/  LOP3.LUT R8, R10, R8, R9, 0x96, !PT ;  /* 0x000000080a087212 */ /* 0x000fca00078e9609 */
[----:B------:R-:W-:-:S04]  /*0e30*/  IMAD.IADD R8, R7, 0x1, R8 ;  /* 0x0000000107087824 */ /* 0x000fc800078e0208 */
[C---:B------:R-:W-:Y:S01]  /*0e40*/  IMAD R7, R8.reuse, 0x10, R4 ;  /* 0x0000001008077824 */ /* 0x040fe200078e0204 */
[C---:B------:R-:W-:Y:S01]  /*0e50*/  LEA.HI R9, R8.reuse, R5, RZ, 0x1b ;  /* 0x0000000508097211 */ /* 0x040fe200078fd8ff */
[----:B------:R-:W-:-:S05]  /*0e60*/  VIADD R10, R8, 0x98c475e6 ;  /* 0x98c475e6080a7836 */ /* 0x000fca0000000000 */
[----:B------:R-:W-:-:S04]  /*0e70*/  LOP3.LUT R10, R10, R9, R7, 0x96, !PT ;  /* 0x000000090a0a7212 */ /* 0x000fc800078e9607 */
[----:B------:R-:W-:-:S04]  /*0e80*/  IADD3 R11, PT, PT, R11, R10, RZ ;  /* 0x0000000a0b0b7210 */ /* 0x000fc80007ffe0ff */
[C---:B------:R-:W-:Y:S01]  /*0e90*/  LEA.HI R9, R11.reuse, R6, RZ, 0x1b ;  /* 0x000000060b097211 */ /* 0x040fe200078fd8ff */
[C---:B------:R-:W-:Y:S02]  /*0ea0*/  IMAD R7, R11.reuse, 0x10, R0 ;  /* 0x000000100b077824 */ /* 0x040fe400078e0200 */
        /* <DEDUP_REMOVED lines=102> */
[----:B------:R-:W-:Y:S01]  /*1510*/  IMAD.IADD R5, R8, 0x1, R5 ;  /* 0x0000000108057824 */ /* 0x000fe200078e0205 */
[----:B------:R-:W-:Y:S04]  /*1520*/  STG.E desc[UR4][R2.64], R7 ;  /* 0x0000000702007986 */ /* 0x000fe8000c101904 */
[----:B------:R-:W-:Y:S01]  /*1530*/  STG.E desc[UR4][R2.64+0x4], R5 ;  /* 0x0000040502007986 */ /* 0x000fe2000c101904 */
[----:B------:R-:W-:Y:S05]  /*1540*/  EXIT ;  /* 0x000000000000794d */ /* 0x000fea0003800000 */
.L_x_0:
[----:B------:R-:W-:-:S00]  /*1550*/  BRA `(.L_x_0) ;  /* 0xfffffffc00fc7947 */ /* 0x000fc0000383ffff */
[----:B------:R-:W-:-:S00]  /*1560*/  NOP ;  /* 0x0000000000007918 */ /* 0x000fc00000000000 */
        /* <DEDUP_REMOVED lines=9> */
.L_x_1:


//--------------------- .nv.shared.reserved.0     --------------------------
	.section	.nv.shared.reserved.0,"aw",@nobits
	.weak		__nv_reservedSMEM_offset_0_alias
	.size		__nv_reservedSMEM_offset_0_alias, 0, 64
	.other		__nv_reservedSMEM_offset_0_alias,@"STO_CUDA_RESERVED_SHARED STV_DEFAULT"
__nv_reservedSMEM_offset_0_alias:
	.zero		0
	.zero		64


//--------------------- .nv.constant0._Z18cudaEncryptWrapperPjPKj --------------------------
	.section	.nv.constant0._Z18cudaEncryptWrapperPjPKj,"a",@progbits
	.sectionflags	@""
	.align	4
.nv.constant0._Z18cudaEncryptWrapperPjPKj:
	.zero		912


//--------------------- SYMBOLS --------------------------

	.type		.nv.reservedSmem.offset0,@object
	.size		.nv.reservedSmem.offset0,0x4
